	.headerflags	@"EF_CUDA_TEXMODE_UNIFIED EF_CUDA_64BIT_ADDRESS EF_CUDA_ACCELERATORS EF_CUDA_SM90 EF_CUDA_VIRTUAL_SM(EF_CUDA_SM90)"
	.elftype	@"ET_EXEC"


//--------------------- .nv.info                  --------------------------
	.section	.nv.info,"",@"SHT_CUDA_INFO"
	.align	4


	//----- nvinfo : EIATTR_REGCOUNT
	.align		4
        /*0000*/ 	.byte	0x04, 0x2f
        /*0002*/ 	.short	(.L_20 - .L_19)
	.align		4
.L_19:
        /*0004*/ 	.word	index@(triton_poi_fused_grid_sampler_2d_3)
        /*0008*/ 	.word	0x00000022


	//----- nvinfo : EIATTR_MIN_STACK_SIZE
	.align		4
.L_20:
        /*000c*/ 	.byte	0x04, 0x12
        /*000e*/ 	.short	(.L_22 - .L_21)
	.align		4
.L_21:
        /*0010*/ 	.word	index@(triton_poi_fused_grid_sampler_2d_3)
        /*0014*/ 	.word	0x00000000


	//----- nvinfo : EIATTR_FRAME_SIZE
	.align		4
.L_22:
        /*0018*/ 	.byte	0x04, 0x11
        /*001a*/ 	.short	(.L_24 - .L_23)
	.align		4
.L_23:
        /*001c*/ 	.word	index@(triton_poi_fused_grid_sampler_2d_3)
        /*0020*/ 	.word	0x00000000


	//----- nvinfo : EIATTR_MIN_STACK_SIZE
	.align		4
.L_24:
        /*0024*/ 	.byte	0x04, 0x12
        /*0026*/ 	.short	(.L_26 - .L_25)
	.align		4
.L_25:
        /*0028*/ 	.word	index@(triton_poi_fused_grid_sampler_2d_3)
        /*002c*/ 	.word	0x00000000
.L_26:


//--------------------- .nv.info.triton_poi_fused_grid_sampler_2d_3 --------------------------
	.section	.nv.info.triton_poi_fused_grid_sampler_2d_3,"",@"SHT_CUDA_INFO"
	.sectionflags	@""
	.align	4


	//----- nvinfo : EIATTR_CUDA_API_VERSION
	.align		4
        /*0000*/ 	.byte	0x04, 0x37
        /*0002*/ 	.short	(.L_28 - .L_27)
.L_27:
        /*0004*/ 	.word	0x0000007c


	//----- nvinfo : EIATTR_KPARAM_INFO
	.align		4
.L_28:
        /*0008*/ 	.byte	0x04, 0x17
        /*000a*/ 	.short	(.L_30 - .L_29)
.L_29:
        /*000c*/ 	.word	0x00000000
        /*0010*/ 	.short	0x0008
        /*0012*/ 	.short	0x0040
        /*0014*/ 	.byte	0x00, 0xf0, 0x11, 0x00


	//----- nvinfo : EIATTR_KPARAM_INFO
	.align		4
.L_30:
        /*0018*/ 	.byte	0x04, 0x17
        /*001a*/ 	.short	(.L_32 - .L_31)
.L_31:
        /*001c*/ 	.word	0x00000000
        /*0020*/ 	.short	0x0007
        /*0022*/ 	.short	0x0038
        /*0024*/ 	.byte	0x00, 0xf4, 0x21, 0x00


	//----- nvinfo : EIATTR_KPARAM_INFO
	.align		4
.L_32:
        /*0028*/ 	.byte	0x04, 0x17
        /*002a*/ 	.short	(.L_34 - .L_33)
.L_33:
        /*002c*/ 	.word	0x00000000
        /*0030*/ 	.short	0x0006
        /*0032*/ 	.short	0x0030
        /*0034*/ 	.byte	0x00, 0xf4, 0x21, 0x00


	//----- nvinfo : EIATTR_KPARAM_INFO
	.align		4
.L_34:
        /*0038*/ 	.byte	0x04, 0x17
        /*003a*/ 	.short	(.L_36 - .L_35)
.L_35:
        /*003c*/ 	.word	0x00000000
        /*0040*/ 	.short	0x0005
        /*0042*/ 	.short	0x0028
        /*0044*/ 	.byte	0x00, 0xf4, 0x21, 0x00


	//----- nvinfo : EIATTR_KPARAM_INFO
	.align		4
.L_36:
        /*0048*/ 	.byte	0x04, 0x17
        /*004a*/ 	.short	(.L_38 - .L_37)
.L_37:
        /*004c*/ 	.word	0x00000000
        /*0050*/ 	.short	0x0004
        /*0052*/ 	.short	0x0020
        /*0054*/ 	.byte	0x00, 0xf4, 0x21, 0x00


	//----- nvinfo : EIATTR_KPARAM_INFO
	.align		4
.L_38:
        /*0058*/ 	.byte	0x04, 0x17
        /*005a*/ 	.short	(.L_40 - .L_39)
.L_39:
        /*005c*/ 	.word	0x00000000
        /*0060*/ 	.short	0x0003
        /*0062*/ 	.short	0x0018
        /*0064*/ 	.byte	0x00, 0xf4, 0x21, 0x00


	//----- nvinfo : EIATTR_KPARAM_INFO
	.align		4
.L_40:
        /*0068*/ 	.byte	0x04, 0x17
        /*006a*/ 	.short	(.L_42 - .L_41)
.L_41:
        /*006c*/ 	.word	0x00000000
        /*0070*/ 	.short	0x0002
        /*0072*/ 	.short	0x0010
        /*0074*/ 	.byte	0x00, 0xf4, 0x21, 0x00


	//----- nvinfo : EIATTR_KPARAM_INFO
	.align		4
.L_42:
        /*0078*/ 	.byte	0x04, 0x17
        /*007a*/ 	.short	(.L_44 - .L_43)
.L_43:
        /*007c*/ 	.word	0x00000000
        /*0080*/ 	.short	0x0001
        /*0082*/ 	.short	0x0008
        /*0084*/ 	.byte	0x00, 0xf4, 0x21, 0x00


	//----- nvinfo : EIATTR_KPARAM_INFO
	.align		4
.L_44:
        /*0088*/ 	.byte	0x04, 0x17
        /*008a*/ 	.short	(.L_46 - .L_45)
.L_45:
        /*008c*/ 	.word	0x00000000
        /*0090*/ 	.short	0x0000
        /*0092*/ 	.short	0x0000
        /*0094*/ 	.byte	0x00, 0xf4, 0x21, 0x00


	//----- nvinfo : EIATTR_SPARSE_MMA_MASK
	.align		4
.L_46:
        /*0098*/ 	.byte	0x03, 0x50
        /*009a*/ 	.short	0x0000


	//----- nvinfo : EIATTR_MAXREG_COUNT
	.align		4
        /*009c*/ 	.byte	0x03, 0x1b
        /*009e*/ 	.short	0x00ff


	//----- nvinfo : EIATTR_EXTERNS
	.align		4
        /*00a0*/ 	.byte	0x04, 0x0f
        /*00a2*/ 	.short	(.L_48 - .L_47)


	//   ....[0]....
	.align		4
.L_47:
        /*00a4*/ 	.word	index@(__assertfail)


	//----- nvinfo : EIATTR_SYSCALL_OFFSETS
	.align		4
.L_48:
        /*00a8*/ 	.byte	0x04, 0x46
        /*00aa*/ 	.short	(.L_50 - .L_49)


	//   ....[0]....
.L_49:
        /*00ac*/ 	.word	0x00000390


	//   ....[1]....
        /*00b0*/ 	.word	0x00000550


	//   ....[2]....
        /*00b4*/ 	.word	0x00000810


	//   ....[3]....
        /*00b8*/ 	.word	0x000009d0


	//   ....[4]....
        /*00bc*/ 	.word	0x00000c30


	//   ....[5]....
        /*00c0*/ 	.word	0x00000e00


	//----- nvinfo : EIATTR_EXIT_INSTR_OFFSETS
	.align		4
.L_50:
        /*00c4*/ 	.byte	0x04, 0x1c
        /*00c6*/ 	.short	(.L_52 - .L_51)


	//   ....[0]....
.L_51:
        /*00c8*/ 	.word	0x00001160


	//----- nvinfo : EIATTR_REQNTID
	.align		4
.L_52:
        /*00cc*/ 	.byte	0x04, 0x10
        /*00ce*/ 	.short	(.L_54 - .L_53)
.L_53:
        /*00d0*/ 	.word	0x00000080
        /*00d4*/ 	.word	0x00000001
        /*00d8*/ 	.word	0x00000001


	//----- nvinfo : EIATTR_CRS_STACK_SIZE
	.align		4
.L_54:
        /*00dc*/ 	.byte	0x04, 0x1e
        /*00de*/ 	.short	(.L_56 - .L_55)
.L_55:
        /*00e0*/ 	.word	0x00000000


	//----- nvinfo : EIATTR_CBANK_PARAM_SIZE
	.align		4
.L_56:
        /*00e4*/ 	.byte	0x03, 0x19
        /*00e6*/ 	.short	0x0044


	//----- nvinfo : EIATTR_PARAM_CBANK
	.align		4
        /*00e8*/ 	.byte	0x04, 0x0a
        /*00ea*/ 	.short	(.L_58 - .L_57)
	.align		4
.L_57:
        /*00ec*/ 	.word	index@(.nv.constant0.triton_poi_fused_grid_sampler_2d_3)
        /*00f0*/ 	.short	0x0210
        /*00f2*/ 	.short	0x0044


	//----- nvinfo : EIATTR_SW_WAR
	.align		4
.L_58:
        /*00f4*/ 	.byte	0x04, 0x36
        /*00f6*/ 	.short	(.L_60 - .L_59)
.L_59:
        /*00f8*/ 	.word	0x00000008
.L_60:


//--------------------- .nv.callgraph             --------------------------
	.section	.nv.callgraph,"",@"SHT_CUDA_CALLGRAPH"
	.align	4
	.sectionentsize	8
	.align		4
        /*0000*/ 	.word	0x00000000
	.align		4
        /*0004*/ 	.word	0xffffffff
	.align		4
        /*0008*/ 	.word	index@(triton_poi_fused_grid_sampler_2d_3)
	.align		4
        /*000c*/ 	.word	index@(__assertfail)
	.align		4
        /*0010*/ 	.word	0x00000000
	.align		4
        /*0014*/ 	.word	0xfffffffe
	.align		4
        /*0018*/ 	.word	0x00000000
	.align		4
        /*001c*/ 	.word	0xfffffffd
	.align		4
        /*0020*/ 	.word	0x00000000
	.align		4
        /*0024*/ 	.word	0xfffffffc


//--------------------- .nv.constant4             --------------------------
	.section	.nv.constant4,"a",@progbits
	.align	8
	.align		8
.nv.constant4:
        /*0000*/ 	.dword	__assertfail
	.align		8
        /*0008*/ 	.dword	assertFunc_5
	.align		8
        /*0010*/ 	.dword	assertFile_5
	.align		8
        /*0018*/ 	.dword	assertMessage_5
	.align		8
        /*0020*/ 	.dword	assertFunc_4
	.align		8
        /*0028*/ 	.dword	assertFile_4
	.align		8
        /*0030*/ 	.dword	assertMessage_4
	.align		8
        /*0038*/ 	.dword	assertFunc_3
	.align		8
        /*0040*/ 	.dword	assertFile_3
	.align		8
        /*0048*/ 	.dword	assertMessage_3
	.align		8
        /*0050*/ 	.dword	assertFunc_2
	.align		8
        /*0058*/ 	.dword	assertFile_2
	.align		8
        /*0060*/ 	.dword	assertMessage_2
	.align		8
        /*0068*/ 	.dword	assertFunc_1
	.align		8
        /*0070*/ 	.dword	assertFile_1
	.align		8
        /*0078*/ 	.dword	assertMessage_1
	.align		8
        /*0080*/ 	.dword	assertFunc_0
	.align		8
        /*0088*/ 	.dword	assertFile_0
	.align		8
        /*0090*/ 	.dword	assertMessage_0
	.align		8
        /*0098*/ 	.dword	_$_str


//--------------------- .text.triton_poi_fused_grid_sampler_2d_3 --------------------------
	.section	.text.triton_poi_fused_grid_sampler_2d_3,"ax",@progbits
	.sectionflags	@"SHF_BARRIERS=1"
	.align	128
        .global         triton_poi_fused_grid_sampler_2d_3
        .type           triton_poi_fused_grid_sampler_2d_3,@function
        .size           triton_poi_fused_grid_sampler_2d_3,(.L_x_7 - triton_poi_fused_grid_sampler_2d_3)
        .other          triton_poi_fused_grid_sampler_2d_3,@"STO_CUDA_ENTRY STV_DEFAULT"
triton_poi_fused_grid_sampler_2d_3:
.text.triton_poi_fused_grid_sampler_2d_3:
[----:B------:R-:W0:Y:S02]  /*0000*/  LDC R1, c[0x0][0x28] ;  /* 0x00000a00ff017b82 */ /* 0x000e240000000800 */
[----:B------:R-:W1:Y:S01]  /*0010*/  S2R R0, SR_TID.X ;  /* 0x0000000000007919 */ /* 0x000e620000002100 */
[----:B------:R-:W2:Y:S01]  /*0020*/  LDC.64 R2, c[0x0][0x228] ;  /* 0x00008a00ff027b82 */ /* 0x000ea20000000a00 */
[----:B------:R-:W-:Y:S01]  /*0030*/  ULDC.64 UR4, c[0x0][0x208] ;  /* 0x0000820000047ab9 */ /* 0x000fe20000000a00 */
[----:B------:R-:W3:Y:S01]  /*0040*/  S2R R5, SR_CTAID.X ;  /* 0x0000000000057919 */ /* 0x000ee20000002500 */
[----:B-1----:R-:W-:-:S05]  /*0050*/  LOP3.LUT R0, R0, 0x7f, RZ, 0xc0, !PT ;  /* 0x0000007f00007812 */ /* 0x002fca00078ec0ff */
[----:B---3--:R-:W-:Y:S01]  /*0060*/  IMAD R0, R5, 0x80, R0 ;  /* 0x0000008005007824 */ /* 0x008fe200078e0200 */
[----:B------:R-:W-:-:S04]  /*0070*/  SHF.R.S32.HI R5, RZ, 0x18, R5 ;  /* 0x00000018ff057819 */ /* 0x000fc80000011405 */
[----:B------:R-:W-:Y:S02]  /*0080*/  SHF.R.S32.HI R23, RZ, 0x1f, R0 ;  /* 0x0000001fff177819 */ /* 0x000fe40000011400 */
[----:B------:R-:W-:Y:S02]  /*0090*/  SGXT R5, R5, 0x1 ;  /* 0x000000010505781a */ /* 0x000fe40000000200 */
[-C--:B------:R-:W-:Y:S02]  /*00a0*/  LEA.HI R23, R23, R0.reuse, RZ, 0x4 ;  /* 0x0000000017177211 */ /* 0x080fe400078f20ff */
[----:B------:R-:W-:Y:S02]  /*00b0*/  LEA.HI R4, R5, R0, RZ, 0x6 ;  /* 0x0000000005047211 */ /* 0x000fe400078f30ff */
[----:B------:R-:W-:Y:S02]  /*00c0*/  LOP3.LUT R5, R23, 0xfffffff0, RZ, 0xc0, !PT ;  /* 0xfffffff017057812 */ /* 0x000fe400078ec0ff */
[----:B------:R-:W-:-:S03]  /*00d0*/  SHF.R.S32.HI R4, RZ, 0x6, R4 ;  /* 0x00000006ff047819 */ /* 0x000fc60000011404 */
[----:B------:R-:W-:-:S04]  /*00e0*/  IMAD.IADD R5, R0, 0x1, -R5 ;  /* 0x0000000100057824 */ /* 0x000fc800078e0a05 */
[----:B------:R-:W-:-:S04]  /*00f0*/  IMAD R5, R4, 0x20, R5 ;  /* 0x0000002004057824 */ /* 0x000fc800078e0205 */
[----:B--2---:R-:W-:-:S05]  /*0100*/  IMAD.WIDE R2, R5, 0x4, R2 ;  /* 0x0000000405027825 */ /* 0x004fca00078e0202 */
[----:B------:R-:W2:Y:S04]  /*0110*/  LDG.E.EL R4, desc[UR4][R2.64+0x40] ;  /* 0x0000400402047981 */ /* 0x000ea8000c2e1900 */
[----:B------:R-:W3:Y:S01]  /*0120*/  LDG.E.EL R9, desc[UR4][R2.64] ;  /* 0x0000000402097981 */ /* 0x000ee2000c2e1900 */
[----:B------:R-:W-:Y:S02]  /*0130*/  IMAD.MOV.U32 R5, RZ, RZ, 0x3eaaaaab ;  /* 0x3eaaaaabff057424 */ /* 0x000fe400078e00ff */
[----:B------:R-:W-:Y:S02]  /*0140*/  IMAD.MOV.U32 R19, RZ, RZ, 0x40000000 ;  /* 0x40000000ff137424 */ /* 0x000fe400078e00ff */
[----:B--2---:R-:W-:-:S04]  /*0150*/  FADD R4, R4, R4 ;  /* 0x0000000404047221 */ /* 0x004fc80000000000 */
[----:B------:R-:W-:-:S04]  /*0160*/  FFMA R4, R4, R5, -1 ;  /* 0xbf80000004047423 */ /* 0x000fc80000000005 */
[-C--:B------:R-:W-:Y:S01]  /*0170*/  FFMA R18, R4, R19.reuse, 1.5 ;  /* 0x3fc0000004127423 */ /* 0x080fe20000000013 */
[----:B---3--:R-:W-:-:S03]  /*0180*/  FFMA R19, R9, R19, 1.5 ;  /* 0x3fc0000009137423 */ /* 0x008fc60000000013 */
[----:B------:R-:W1:Y:S08]  /*0190*/  FRND.FTZ.FLOOR R25, R18 ;  /* 0x0000001200197307 */ /* 0x000e700000215000 */
[----:B------:R-:W2:Y:S01]  /*01a0*/  FRND.FTZ.FLOOR R22, R19 ;  /* 0x0000001300167307 */ /* 0x000ea20000215000 */
[----:B-1----:R-:W-:-:S07]  /*01b0*/  FSETP.GEU.AND P0, PT, R25, 4, PT ;  /* 0x408000001900780b */ /* 0x002fce0003f0e000 */
[----:B------:R-:W1:Y:S01]  /*01c0*/  F2I.FTZ.S64.FLOOR R14, R18 ;  /* 0x00000012000e7311 */ /* 0x000e620000215900 */
[----:B------:R-:W-:Y:S01]  /*01d0*/  FSETP.GE.AND P0, PT, R25, RZ, !P0 ;  /* 0x000000ff1900720b */ /* 0x000fe20004706000 */
[----:B--2---:R-:W-:-:S05]  /*01e0*/  FADD R16, R22, 1 ;  /* 0x3f80000016107421 */ /* 0x004fca0000000000 */
[----:B------:R-:W-:-:S04]  /*01f0*/  FSETP.LT.AND P1, PT, R16, 4, P0 ;  /* 0x408000001000780b */ /* 0x000fc80000721000 */
[----:B------:R-:W-:-:S04]  /*0200*/  FSETP.GE.AND P1, PT, R16, RZ, P1 ;  /* 0x000000ff1000720b */ /* 0x000fc80000f26000 */
[----:B-1----:R-:W-:Y:S02]  /*0210*/  SEL R27, R15, RZ, P1 ;  /* 0x000000ff0f1b7207 */ /* 0x002fe40000800000 */
[----:B------:R-:W-:Y:S02]  /*0220*/  SEL R3, R14, RZ, P1 ;  /* 0x000000ff0e037207 */ /* 0x000fe40000800000 */
[----:B------:R-:W-:-:S04]  /*0230*/  SHF.R.U32.HI R24, RZ, 0x1d, R27 ;  /* 0x0000001dff187819 */ /* 0x000fc8000001161b */
[----:B------:R-:W-:-:S04]  /*0240*/  LOP3.LUT R24, R24, 0x4, RZ, 0xc0, !PT ;  /* 0x0000000418187812 */ /* 0x000fc800078ec0ff */
[----:B------:R-:W-:-:S05]  /*0250*/  IADD3 R24, P2, R24, R3, RZ ;  /* 0x0000000318187210 */ /* 0x000fca0007f5e0ff */
[----:B------:R-:W-:Y:S01]  /*0260*/  IMAD.X R27, RZ, RZ, R27, P2 ;  /* 0x000000ffff1b7224 */ /* 0x000fe200010e061b */
[----:B------:R-:W-:-:S04]  /*0270*/  ISETP.GE.U32.AND P2, PT, R24, 0x4, PT ;  /* 0x000000041800780c */ /* 0x000fc80003f46070 */
[----:B------:R-:W-:-:S13]  /*0280*/  ISETP.GE.U32.AND.EX P2, PT, R27, RZ, PT, P2 ;  /* 0x000000ff1b00720c */ /* 0x000fda0003f46120 */
[----:B------:R-:W-:Y:S05]  /*0290*/  @!P2 BRA `(.L_x_0) ;  /* 0x000000000040a947 */ /* 0x000fea0003800000 */
[----:B------:R-:W-:Y:S01]  /*02a0*/  MOV R2, 0x0 ;  /* 0x0000000000027802 */ /* 0x000fe20000000f00 */
[----:B------:R-:W-:Y:S01]  /*02b0*/  ULDC.64 UR6, c[0x4][0x90] ;  /* 0x0100240000067ab9 */ /* 0x000fe20000000a00 */
[----:B------:R-:W-:Y:S01]  /*02c0*/  ULDC.64 UR8, c[0x4][0x80] ;  /* 0x0100200000087ab9 */ /* 0x000fe20000000a00 */
[----:B------:R-:W-:-:S07]  /*02d0*/  IMAD.U32 R4, RZ, RZ, UR6 ;  /* 0x00000006ff047e24 */ /* 0x000fce000f8e00ff */
[----:B------:R-:W-:Y:S01]  /*02e0*/  LEPC R20, `(.L_x_0) ;  /* 0x00000000b014794e */ /* 0x000fe20000000000 */
[----:B------:R-:W-:Y:S01]  /*02f0*/  IMAD.U32 R5, RZ, RZ, UR7 ;  /* 0x00000007ff057e24 */ /* 0x000fe2000f8e00ff */
[----:B------:R-:W1:Y:S01]  /*0300*/  LDC.64 R2, c[0x4][R2] ;  /* 0x0100000002027b82 */ /* 0x000e620000000a00 */
[----:B------:R-:W-:Y:S01]  /*0310*/  ULDC.64 UR6, c[0x4][0x88] ;  /* 0x0100220000067ab9 */ /* 0x000fe20000000a00 */
[----:B------:R-:W-:Y:S02]  /*0320*/  IMAD.U32 R10, RZ, RZ, UR8 ;  /* 0x00000008ff0a7e24 */ /* 0x000fe4000f8e00ff */
[----:B------:R-:W-:Y:S02]  /*0330*/  IMAD.U32 R6, RZ, RZ, UR6 ;  /* 0x00000006ff067e24 */ /* 0x000fe4000f8e00ff */
[----:B------:R-:W-:Y:S02]  /*0340*/  IMAD.U32 R7, RZ, RZ, UR7 ;  /* 0x00000007ff077e24 */ /* 0x000fe4000f8e00ff */
[----:B------:R-:W-:-:S02]  /*0350*/  IMAD.U32 R11, RZ, RZ, UR9 ;  /* 0x00000009ff0b7e24 */ /* 0x000fc4000f8e00ff */
[----:B------:R-:W-:Y:S02]  /*0360*/  IMAD.MOV.U32 R8, RZ, RZ, 0x54 ;  /* 0x00000054ff087424 */ /* 0x000fe400078e00ff */
[----:B------:R-:W-:Y:S02]  /*0370*/  IMAD.MOV.U32 R12, RZ, RZ, 0x1 ;  /* 0x00000001ff0c7424 */ /* 0x000fe400078e00ff */
[----:B------:R-:W-:-:S07]  /*0380*/  IMAD.MOV.U32 R13, RZ, RZ, RZ ;  /* 0x000000ffff0d7224 */ /* 0x000fce00078e00ff */
[----:B01----:R-:W-:Y:S05]  /*0390*/  CALL.ABS.NOINC R2 ;  /* 0x0000000002007343 */ /* 0x003fea0003c00000 */
.L_x_0:
[----:B------:R-:W1:Y:S01]  /*03a0*/  F2I.S64.TRUNC R2, R16 ;  /* 0x0000001000027311 */ /* 0x000e62000020d900 */
[----:B------:R-:W-:Y:S05]  /*03b0*/  WARPSYNC.ALL ;  /* 0x0000000000007948 */ /* 0x000fea0003800000 */
[----:B------:R-:W-:Y:S01]  /*03c0*/  BAR.SYNC.DEFER_BLOCKING 0x0 ;  /* 0x0000000000007b1d */ /* 0x000fe20000010000 */
        /* <DEDUP_REMOVED lines=25> */
.L_x_1:
[----:B------:R-:W1:Y:S01]  /*0560*/  LDC.64 R16, c[0x0][0x230] ;  /* 0x00008c00ff107b82 */ /* 0x000e620000000a00 */
[----:B------:R-:W-:Y:S01]  /*0570*/  SHF.R.S32.HI R26, RZ, 0x4, R23 ;  /* 0x00000004ff1a7819 */ /* 0x000fe20000011417 */
[C---:B------:R-:W-:Y:S01]  /*0580*/  IMAD.SHL.U32 R3, R24.reuse, 0x4, RZ ;  /* 0x0000000418037824 */ /* 0x040fe200078e00ff */
[----:B------:R-:W-:-:S03]  /*0590*/  SHF.L.U64.HI R24, R24, 0x2, R27 ;  /* 0x0000000218187819 */ /* 0x000fc6000001021b */
[----:B------:R-:W-:-:S05]  /*05a0*/  IMAD.SHL.U32 R26, R26, 0x10, RZ ;  /* 0x000000101a1a7824 */ /* 0x000fca00078e00ff */
[----:B------:R-:W-:Y:S02]  /*05b0*/  SHF.R.S32.HI R23, RZ, 0x1f, R26 ;  /* 0x0000001fff177819 */ /* 0x000fe4000001141a */
[----:B------:R-:W-:Y:S02]  /*05c0*/  LOP3.LUT R2, R26, R3, R28, 0xfe, !PT ;  /* 0x000000031a027212 */ /* 0x000fe400078efe1c */
[----:B------:R-:W-:Y:S01]  /*05d0*/  LOP3.LUT R3, R23, R24, R29, 0xfe, !PT ;  /* 0x0000001817037212 */ /* 0x000fe200078efe1d */
[----:B------:R-:W-:Y:S05]  /*05e0*/  WARPSYNC.ALL ;  /* 0x0000000000007948 */ /* 0x000fea0003800000 */
[----:B------:R-:W-:Y:S01]  /*05f0*/  BAR.SYNC.DEFER_BLOCKING 0x0 ;  /* 0x0000000000007b1d */ /* 0x000fe20000010000 */
[----:B-1----:R-:W-:-:S04]  /*0600*/  LEA R4, P2, R2, R16, 0x2 ;  /* 0x0000001002047211 */ /* 0x002fc800078410ff */
[----:B------:R-:W-:-:S05]  /*0610*/  LEA.HI.X R5, R2, R17, R3, 0x2, P2 ;  /* 0x0000001102057211 */ /* 0x000fca00010f1403 */
[----:B------:R1:W5:Y:S01]  /*0620*/  LDG.E.EL R24, desc[UR4][R4.64] ;  /* 0x0000000404187981 */ /* 0x000362000c2e1900 */
[----:B------:R-:W-:-:S04]  /*0630*/  FADD R25, R25, 1 ;  /* 0x3f80000019197421 */ /* 0x000fc80000000000 */
[----:B------:R-:W2:Y:S01]  /*0640*/  F2I.S64.TRUNC R2, R25 ;  /* 0x0000001900027311 */ /* 0x000ea2000020d900 */
[----:B------:R-:W-:-:S04]  /*0650*/  FSETP.GEU.AND P3, PT, R25, 4, PT ;  /* 0x408000001900780b */ /* 0x000fc80003f6e000 */
[----:B------:R-:W-:-:S04]  /*0660*/  FSETP.GE.AND P3, PT, R25, RZ, !P3 ;  /* 0x000000ff1900720b */ /* 0x000fc80005f66000 */
[----:B------:R-:W-:-:S04]  /*0670*/  FSETP.LT.AND P2, PT, R22, 4, P3 ;  /* 0x408000001600780b */ /* 0x000fc80001f41000 */
[----:B------:R-:W-:-:S04]  /*0680*/  FSETP.GE.AND P2, PT, R22, RZ, P2 ;  /* 0x000000ff1600720b */ /* 0x000fc80001746000 */
[----:B--2---:R-:W-:Y:S02]  /*0690*/  SEL R27, R3, RZ, P2 ;  /* 0x000000ff031b7207 */ /* 0x004fe40001000000 */
[----:B------:R-:W-:Y:S02]  /*06a0*/  SEL R3, R2, RZ, P2 ;  /* 0x000000ff02037207 */ /* 0x000fe40001000000 */
[----:B------:R-:W-:-:S04]  /*06b0*/  SHF.R.U32.HI R28, RZ, 0x1d, R27 ;  /* 0x0000001dff1c7819 */ /* 0x000fc8000001161b */
[----:B------:R-:W-:-:S04]  /*06c0*/  LOP3.LUT R28, R28, 0x4, RZ, 0xc0, !PT ;  /* 0x000000041c1c7812 */ /* 0x000fc800078ec0ff */
[----:B------:R-:W-:-:S05]  /*06d0*/  IADD3 R28, P4, R28, R3, RZ ;  /* 0x000000031c1c7210 */ /* 0x000fca0007f9e0ff */
[----:B------:R-:W-:Y:S01]  /*06e0*/  IMAD.X R27, RZ, RZ, R27, P4 ;  /* 0x000000ffff1b7224 */ /* 0x000fe200020e061b */
[----:B------:R-:W-:-:S04]  /*06f0*/  ISETP.GE.U32.AND P4, PT, R28, 0x4, PT ;  /* 0x000000041c00780c */ /* 0x000fc80003f86070 */
[----:B------:R-:W-:-:S13]  /*0700*/  ISETP.GE.U32.AND.EX P4, PT, R27, RZ, PT, P4 ;  /* 0x000000ff1b00720c */ /* 0x000fda0003f86140 */
[----:B-1----:R-:W-:Y:S05]  /*0710*/  @!P4 BRA `(.L_x_2) ;  /* 0x000000000040c947 */ /* 0x002fea0003800000 */
        /* <DEDUP_REMOVED lines=15> */
[----:B01---5:R-:W-:Y:S05]  /*0810*/  CALL.ABS.NOINC R2 ;  /* 0x0000000002007343 */ /* 0x023fea0003c00000 */
.L_x_2:
[----:B------:R-:W1:Y:S01]  /*0820*/  F2I.FTZ.S64.FLOOR R2, R19 ;  /* 0x0000001300027311 */ /* 0x000e620000215900 */
        /* <DEDUP_REMOVED lines=27> */
.L_x_3:
[----:B------:R-:W-:Y:S05]  /*09e0*/  WARPSYNC.ALL ;  /* 0x0000000000007948 */ /* 0x000fea0003800000 */
[----:B------:R-:W-:Y:S01]  /*09f0*/  BAR.SYNC.DEFER_BLOCKING 0x0 ;  /* 0x0000000000007b1d */ /* 0x000fe20000010000 */
[C---:B------:R-:W-:Y:S01]  /*0a00*/  IMAD.SHL.U32 R3, R28.reuse, 0x4, RZ ;  /* 0x000000041c037824 */ /* 0x040fe200078e00ff */
[----:B------:R-:W-:-:S04]  /*0a10*/  SHF.L.U64.HI R4, R28, 0x2, R27 ;  /* 0x000000021c047819 */ /* 0x000fc8000001021b */
[----:B------:R-:W-:Y:S02]  /*0a20*/  LOP3.LUT R3, R26, R3, R29, 0xfe, !PT ;  /* 0x000000031a037212 */ /* 0x000fe400078efe1d */
[----:B------:R-:W-:Y:S02]  /*0a30*/  LOP3.LUT R4, R23, R4, R30, 0xfe, !PT ;  /* 0x0000000417047212 */ /* 0x000fe400078efe1e */
[----:B------:R-:W-:-:S04]  /*0a40*/  LEA R2, P4, R3, R16, 0x2 ;  /* 0x0000001003027211 */ /* 0x000fc800078810ff */
[----:B------:R-:W-:-:S05]  /*0a50*/  LEA.HI.X R3, R3, R17, R4, 0x2, P4 ;  /* 0x0000001103037211 */ /* 0x000fca00020f1404 */
[----:B------:R1:W5:Y:S01]  /*0a60*/  LDG.E.EL R27, desc[UR4][R2.64] ;  /* 0x00000004021b7981 */ /* 0x000362000c2e1900 */
[----:B------:R-:W2:Y:S01]  /*0a70*/  F2I.S64.TRUNC R4, R25 ;  /* 0x0000001900047311 */ /* 0x000ea2000020d900 */
[----:B------:R-:W-:-:S05]  /*0a80*/  FADD R6, R22, 1 ;  /* 0x3f80000016067421 */ /* 0x000fca0000000000 */
        /* <DEDUP_REMOVED lines=27> */
.L_x_4:
[----:B------:R-:W-:Y:S01]  /*0c40*/  FADD R2, R22, 1 ;  /* 0x3f80000016027421 */ /* 0x000fe20000000000 */
[----:B------:R-:W-:Y:S05]  /*0c50*/  WARPSYNC.ALL ;  /* 0x0000000000007948 */ /* 0x000fea0003800000 */
[----:B------:R-:W-:Y:S06]  /*0c60*/  BAR.SYNC.DEFER_BLOCKING 0x0 ;  /* 0x0000000000007b1d */ /* 0x000fec0000010000 */
[----:B------:R-:W1:Y:S02]  /*0c70*/  F2I.S64.TRUNC R2, R2 ;  /* 0x0000000200027311 */ /* 0x000e64000020d900 */
[----:B-1----:R-:W-:-:S02]  /*0c80*/  SEL R31, R3, RZ, P3 ;  /* 0x000000ff031f7207 */ /* 0x002fc40001800000 */
        /* <DEDUP_REMOVED lines=24> */
.L_x_5:
[----:B------:R-:W-:Y:S05]  /*0e10*/  WARPSYNC.ALL ;  /* 0x0000000000007948 */ /* 0x000fea0003800000 */
[----:B------:R-:W-:Y:S01]  /*0e20*/  BAR.SYNC.DEFER_BLOCKING 0x0 ;  /* 0x0000000000007b1d */ /* 0x000fe20000010000 */
[C---:B------:R-:W-:Y:S01]  /*0e30*/  IMAD.SHL.U32 R3, R28.reuse, 0x4, RZ ;  /* 0x000000041c037824 */ /* 0x040fe200078e00ff */
[----:B------:R-:W-:-:S04]  /*0e40*/  SHF.L.U64.HI R28, R28, 0x2, R29 ;  /* 0x000000021c1c7819 */ /* 0x000fc8000001021d */
[----:B------:R-:W-:Y:S01]  /*0e50*/  LOP3.LUT R26, R26, R3, R30, 0xfe, !PT ;  /* 0x000000031a1a7212 */ /* 0x000fe200078efe1e */
[----:B------:R-:W1:Y:S01]  /*0e60*/  FRND.FTZ.FLOOR R5, R18 ;  /* 0x0000001200057307 */ /* 0x000e620000215000 */
[----:B------:R-:W-:Y:S01]  /*0e70*/  LOP3.LUT R23, R23, R28, R31, 0xfe, !PT ;  /* 0x0000001c17177212 */ /* 0x000fe200078efe1f */
[----:B------:R-:W-:Y:S01]  /*0e80*/  IMAD.MOV.U32 R6, RZ, RZ, 0x40000000 ;  /* 0x40000000ff067424 */ /* 0x000fe200078e00ff */
[----:B------:R-:W-:Y:S01]  /*0e90*/  LEA R20, P4, R26, R16, 0x2 ;  /* 0x000000101a147211 */ /* 0x000fe200078810ff */
[----:B------:R-:W-:Y:S01]  /*0ea0*/  FADD R4, R22, 1 ;  /* 0x3f80000016047421 */ /* 0x000fe20000000000 */
[----:B------:R-:W2:Y:S02]  /*0eb0*/  LDC.64 R2, c[0x0][0x238] ;  /* 0x00008e00ff027b82 */ /* 0x000ea40000000a00 */
[----:B------:R-:W-:-:S06]  /*0ec0*/  LEA.HI.X R21, R26, R17, R23, 0x2, P4 ;  /* 0x000000111a157211 */ /* 0x000fcc00020f1417 */
[----:B------:R-:W3:Y:S01]  /*0ed0*/  LDC.64 R12, c[0x0][0x240] ;  /* 0x00009000ff0c7b82 */ /* 0x000ee20000000a00 */
[----:B------:R4:W3:Y:S01]  /*0ee0*/  LDG.E.EL R20, desc[UR4][R20.64] ;  /* 0x0000000414147981 */ /* 0x0008e2000c2e1900 */
[----:B------:R-:W-:Y:S01]  /*0ef0*/  FFMA R16, R9, R6, 1.5 ;  /* 0x3fc0000009107423 */ /* 0x000fe20000000006 */
[----:B-1----:R-:W-:Y:S01]  /*0f00*/  FADD R26, R18, -R5 ;  /* 0x80000005121a7221 */ /* 0x002fe20000000000 */
[----:B------:R-:W-:-:S04]  /*0f10*/  FADD R23, -R19, R4 ;  /* 0x0000000413177221 */ /* 0x000fc80000000100 */
[----:B------:R-:W1:Y:S01]  /*0f20*/  LDC.64 R10, c[0x0][0x248] ;  /* 0x00009200ff0a7b82 */ /* 0x000e620000000a00 */
[----:B------:R-:W-:Y:S01]  /*0f30*/  FADD R28, -R18, R25 ;  /* 0x00000019121c7221 */ /* 0x000fe20000000100 */
[----:B------:R-:W-:Y:S01]  /*0f40*/  FADD R19, R19, -R22 ;  /* 0x8000001613137221 */ /* 0x000fe20000000000 */
[----:B------:R-:W2:Y:S01]  /*0f50*/  F2I.FTZ.S64.FLOOR R16, R16 ;  /* 0x0000001000107311 */ /* 0x000ea20000215900 */
[----:B------:R-:W-:Y:S02]  /*0f60*/  FSETP.LT.AND P0, PT, R22, 4, P0 ;  /* 0x408000001600780b */ /* 0x000fe40000701000 */
[C---:B------:R-:W-:Y:S01]  /*0f70*/  FMUL R18, R19.reuse, R28 ;  /* 0x0000001c13127220 */ /* 0x040fe20000400000 */
[----:B------:R-:W-:Y:S01]  /*0f80*/  FMUL R19, R19, R26 ;  /* 0x0000001a13137220 */ /* 0x000fe20000400000 */
[----:B------:R-:W3:Y:S01]  /*0f90*/  LDC.64 R8, c[0x0][0x210] ;  /* 0x00008400ff087b82 */ /* 0x000ee20000000a00 */
[----:B------:R-:W-:Y:S01]  /*0fa0*/  FMUL R26, R26, R23 ;  /* 0x000000171a1a7220 */ /* 0x000fe20000400000 */
[----:B------:R-:W-:-:S02]  /*0fb0*/  FSETP.GE.AND P0, PT, R22, RZ, P0 ;  /* 0x000000ff1600720b */ /* 0x000fc40000706000 */
[----:B----4-:R-:W-:Y:S01]  /*0fc0*/  FSEL R21, R18, RZ, P1 ;  /* 0x000000ff12157208 */ /* 0x010fe20000800000 */
[----:B------:R-:W-:Y:S01]  /*0fd0*/  FMUL R18, R23, R28 ;  /* 0x0000001c17127220 */ /* 0x000fe20000400000 */
[----:B------:R-:W-:Y:S01]  /*0fe0*/  FSEL R26, R26, RZ, P2 ;  /* 0x000000ff1a1a7208 */ /* 0x000fe20001000000 */
[----:B--2---:R-:W-:Y:S01]  /*0ff0*/  IMAD.WIDE R22, R0, 0x8, R2 ;  /* 0x0000000800167825 */ /* 0x004fe200078e0202 */
[----:B------:R-:W2:Y:S01]  /*1000*/  LDC.64 R6, c[0x0][0x218] ;  /* 0x00008600ff067b82 */ /* 0x000ea20000000a00 */
[----:B------:R-:W-:Y:S02]  /*1010*/  SEL R14, R14, RZ, P0 ;  /* 0x000000ff0e0e7207 */ /* 0x000fe40000000000 */
[----:B-----5:R-:W-:Y:S01]  /*1020*/  FMUL R24, R24, R21 ;  /* 0x0000001518187220 */ /* 0x020fe20000400000 */
[----:B------:R-:W-:Y:S01]  /*1030*/  SEL R15, R15, RZ, P0 ;  /* 0x000000ff0f0f7207 */ /* 0x000fe20000000000 */
[----:B---3--:R-:W-:Y:S01]  /*1040*/  IMAD.WIDE R12, R0, 0x8, R12 ;  /* 0x00000008000c7825 */ /* 0x008fe200078e020c */
[----:B------:R-:W-:-:S03]  /*1050*/  FSEL R19, R19, RZ, P3 ;  /* 0x000000ff13137208 */ /* 0x000fc60001800000 */
[----:B------:R-:W-:Y:S01]  /*1060*/  FMUL R27, R27, R26 ;  /* 0x0000001a1b1b7220 */ /* 0x000fe20000400000 */
[----:B0-----:R-:W-:Y:S01]  /*1070*/  SEL R2, R16, RZ, P0 ;  /* 0x000000ff10027207 */ /* 0x001fe20000000000 */
[----:B------:R-:W0:Y:S01]  /*1080*/  LDC.64 R4, c[0x0][0x220] ;  /* 0x00008800ff047b82 */ /* 0x000e220000000a00 */
[----:B------:R-:W-:Y:S01]  /*1090*/  SEL R3, R17, RZ, P0 ;  /* 0x000000ff11037207 */ /* 0x000fe20000000000 */
[----:B-1----:R-:W-:Y:S01]  /*10a0*/  IMAD.WIDE R10, R0, 0x4, R10 ;  /* 0x00000004000a7825 */ /* 0x002fe200078e020a */
[----:B------:R-:W-:Y:S01]  /*10b0*/  SEL R17, R18, RZ, P0 ;  /* 0x000000ff12117207 */ /* 0x000fe20000000000 */
[----:B------:R-:W-:Y:S02]  /*10c0*/  STG.E.64 desc[UR4][R22.64], R14 ;  /* 0x0000000e16007986 */ /* 0x000fe4000c101b04 */
[C---:B------:R-:W-:Y:S02]  /*10d0*/  IMAD.WIDE R8, R0.reuse, 0x4, R8 ;  /* 0x0000000400087825 */ /* 0x040fe400078e0208 */
[----:B------:R-:W-:Y:S04]  /*10e0*/  STG.E.64 desc[UR4][R12.64], R2 ;  /* 0x000000020c007986 */ /* 0x000fe8000c101b04 */
[----:B------:R-:W-:Y:S01]  /*10f0*/  STG.E desc[UR4][R10.64], R17 ;  /* 0x000000110a007986 */ /* 0x000fe2000c101904 */
[----:B--2---:R-:W-:-:S03]  /*1100*/  IMAD.WIDE R6, R0, 0x4, R6 ;  /* 0x0000000400067825 */ /* 0x004fc600078e0206 */
[----:B------:R-:W-:Y:S04]  /*1110*/  STG.E desc[UR4][R8.64], R24 ;  /* 0x0000001808007986 */ /* 0x000fe8000c101904 */
[----:B------:R-:W-:Y:S01]  /*1120*/  STG.E desc[UR4][R6.64], R27 ;  /* 0x0000001b06007986 */ /* 0x000fe2000c101904 */
[----:B0-----:R-:W-:-:S04]  /*1130*/  IMAD.WIDE R4, R0, 0x4, R4 ;  /* 0x0000000400047825 */ /* 0x001fc800078e0204 */
[----:B------:R-:W-:-:S05]  /*1140*/  FMUL R19, R19, R20 ;  /* 0x0000001413137220 */ /* 0x000fca0000400000 */
[----:B------:R-:W-:Y:S01]  /*1150*/  STG.E desc[UR4][R4.64], R19 ;  /* 0x0000001304007986 */ /* 0x000fe2000c101904 */
[----:B------:R-:W-:Y:S05]  /*1160*/  EXIT ;  /* 0x000000000000794d */ /* 0x000fea0003800000 */
.L_x_6:
[----:B------:R-:W-:-:S00]  /*1170*/  BRA `(.L_x_6) ;  /* 0xfffffffc00fc7947 */ /* 0x000fc0000383ffff */
[----:B------:R-:W-:-:S00]  /*1180*/  NOP ;  /* 0x0000000000007918 */ /* 0x000fc00000000000 */
[----:B------:R-:W-:-:S00]  /*1190*/  NOP ;  /* 0x0000000000007918 */ /* 0x000fc00000000000 */
[----:B------:R-:W-:-:S00]  /*11a0*/  NOP ;  /* 0x0000000000007918 */ /* 0x000fc00000000000 */
[----:B------:R-:W-:-:S00]  /*11b0*/  NOP ;  /* 0x0000000000007918 */ /* 0x000fc00000000000 */
[----:B------:R-:W-:-:S00]  /*11c0*/  NOP ;  /* 0x0000000000007918 */ /* 0x000fc00000000000 */
[----:B------:R-:W-:-:S00]  /*11d0*/  NOP ;  /* 0x0000000000007918 */ /* 0x000fc00000000000 */
[----:B------:R-:W-:-:S00]  /*11e0*/  NOP ;  /* 0x0000000000007918 */ /* 0x000fc00000000000 */
[----:B------:R-:W-:-:S00]  /*11f0*/  NOP ;  /* 0x0000000000007918 */ /* 0x000fc00000000000 */
.L_x_7:


//--------------------- .nv.global.init           --------------------------
	.section	.nv.global.init,"aw",@progbits
.nv.global.init:
	.type		assertFunc_3,@object
	.size		assertFunc_3,(assertFunc_5 - assertFunc_3)
assertFunc_3:
        /*0000*/ 	.byte	0x75, 0x6e, 0x6b, 0x6e, 0x6f, 0x77, 0x6e, 0x00
	.type		assertFunc_5,@object
	.size		assertFunc_5,(assertFunc_1 - assertFunc_5)
assertFunc_5:
        /*0008*/ 	.byte	0x75, 0x6e, 0x6b, 0x6e, 0x6f, 0x77, 0x6e, 0x00
	.type		assertFunc_1,@object
	.size		assertFunc_1,(assertFunc_2 - assertFunc_1)
assertFunc_1:
        /*0010*/ 	.byte	0x75, 0x6e, 0x6b, 0x6e, 0x6f, 0x77, 0x6e, 0x00
	.type		assertFunc_2,@object
	.size		assertFunc_2,(assertFunc_4 - assertFunc_2)
assertFunc_2:
        /*0018*/ 	.byte	0x75, 0x6e, 0x6b, 0x6e, 0x6f, 0x77, 0x6e, 0x00
	.type		assertFunc_4,@object
	.size		assertFunc_4,(assertFunc_0 - assertFunc_4)
assertFunc_4:
        /*0020*/ 	.byte	0x75, 0x6e, 0x6b, 0x6e, 0x6f, 0x77, 0x6e, 0x00
	.type		assertFunc_0,@object
	.size		assertFunc_0,(_$_str - assertFunc_0)
assertFunc_0:
        /*0028*/ 	.byte	0x75, 0x6e, 0x6b, 0x6e, 0x6f, 0x77, 0x6e, 0x00
	.type		_$_str,@object
	.size		_$_str,(assertMessage_5 - _$_str)
_$_str:
        /*0030*/ 	.byte	0x5f, 0x5f, 0x43, 0x55, 0x44, 0x41, 0x5f, 0x46, 0x54, 0x5a, 0x00
	.type		assertMessage_5,@object
	.size		assertMessage_5,(assertMessage_1 - assertMessage_5)
assertMessage_5:
        /*003b*/ 	.byte	0x69, 0x6e, 0x64, 0x65, 0x78, 0x20, 0x6f, 0x75, 0x74, 0x20, 0x6f, 0x66, 0x20, 0x62, 0x6f, 0x75
        /*004b*/ 	.byte	0x6e, 0x64, 0x73, 0x3a, 0x20, 0x30, 0x20, 0x3c, 0x3d, 0x20, 0x74, 0x6d, 0x70, 0x39, 0x35, 0x20
        /*005b*/ 	.byte	0x3c, 0x20, 0x34, 0x00
	.type		assertMessage_1,@object
	.size		assertMessage_1,(assertMessage_3 - assertMessage_1)
assertMessage_1:
        /*005f*/ 	.byte	0x69, 0x6e, 0x64, 0x65, 0x78, 0x20, 0x6f, 0x75, 0x74, 0x20, 0x6f, 0x66, 0x20, 0x62, 0x6f, 0x75
        /*006f*/ 	.byte	0x6e, 0x64, 0x73, 0x3a, 0x20, 0x30, 0x20, 0x3c, 0x3d, 0x20, 0x74, 0x6d, 0x70, 0x36, 0x31, 0x20
        /*007f*/ 	.byte	0x3c, 0x20, 0x34, 0x00
	.type		assertMessage_3,@object
	.size		assertMessage_3,(assertMessage_0 - assertMessage_3)
assertMessage_3:
        /*0083*/ 	.byte	0x69, 0x6e, 0x64, 0x65, 0x78, 0x20, 0x6f, 0x75, 0x74, 0x20, 0x6f, 0x66, 0x20, 0x62, 0x6f, 0x75
        /*0093*/ 	.byte	0x6e, 0x64, 0x73, 0x3a, 0x20, 0x30, 0x20, 0x3c, 0x3d, 0x20, 0x74, 0x6d, 0x70, 0x37, 0x37, 0x20
        /*00a3*/ 	.byte	0x3c, 0x20, 0x34, 0x00
	.type		assertMessage_0,@object
	.size		assertMessage_0,(assertMessage_4 - assertMessage_0)
assertMessage_0:
        /*00a7*/ 	.byte	0x69, 0x6e, 0x64, 0x65, 0x78, 0x20, 0x6f, 0x75, 0x74, 0x20, 0x6f, 0x66, 0x20, 0x62, 0x6f, 0x75
        /*00b7*/ 	.byte	0x6e, 0x64, 0x73, 0x3a, 0x20, 0x30, 0x20, 0x3c, 0x3d, 0x20, 0x74, 0x6d, 0x70, 0x35, 0x35, 0x20
        /*00c7*/ 	.byte	0x3c, 0x20, 0x34, 0x00
	.type		assertMessage_4,@object
	.size		assertMessage_4,(assertMessage_2 - assertMessage_4)
assertMessage_4:
        /*00cb*/ 	.byte	0x69, 0x6e, 0x64, 0x65, 0x78, 0x20, 0x6f, 0x75, 0x74, 0x20, 0x6f, 0x66, 0x20, 0x62, 0x6f, 0x75
        /*00db*/ 	.byte	0x6e, 0x64, 0x73, 0x3a, 0x20, 0x30, 0x20, 0x3c, 0x3d, 0x20, 0x74, 0x6d, 0x70, 0x39, 0x30, 0x20
        /*00eb*/ 	.byte	0x3c, 0x20, 0x34, 0x00
	.type		assertMessage_2,@object
	.size		assertMessage_2,(assertFile_2 - assertMessage_2)
assertMessage_2:
        /*00ef*/ 	.byte	0x69, 0x6e, 0x64, 0x65, 0x78, 0x20, 0x6f, 0x75, 0x74, 0x20, 0x6f, 0x66, 0x20, 0x62, 0x6f, 0x75
        /*00ff*/ 	.byte	0x6e, 0x64, 0x73, 0x3a, 0x20, 0x30, 0x20, 0x3c, 0x3d, 0x20, 0x74, 0x6d, 0x70, 0x37, 0x32, 0x20
        /*010f*/ 	.byte	0x3c, 0x20, 0x34, 0x00
	.type		assertFile_2,@object
	.size		assertFile_2,(assertFile_0 - assertFile_2)
assertFile_2:
        /*0113*/ 	.byte	0x69, 0x6e, 0x64, 0x75, 0x63, 0x74, 0x6f, 0x72, 0x5f, 0x63, 0x61, 0x63, 0x68, 0x65, 0x2f, 0x6d
        /*0123*/ 	.byte	0x67, 0x2f, 0x63, 0x6d, 0x67, 0x67, 0x72, 0x72, 0x65, 0x66, 0x79, 0x79, 0x6e, 0x67, 0x74, 0x66
        /*0133*/ 	.byte	0x69, 0x78, 0x65, 0x6e, 0x72, 0x68, 0x36, 0x77, 0x73, 0x71, 0x65, 0x6b, 0x36, 0x65, 0x73, 0x68
        /*0143*/ 	.byte	0x72, 0x6d, 0x6f, 0x35, 0x61, 0x69, 0x6b, 0x32, 0x69, 0x37, 0x67, 0x62, 0x65, 0x6f, 0x6e, 0x79
        /*0153*/ 	.byte	0x67, 0x36, 0x77, 0x6f, 0x69, 0x36, 0x2e, 0x70, 0x79, 0x00
	.type		assertFile_0,@object
	.size		assertFile_0,(assertFile_4 - assertFile_0)
assertFile_0:
        /*015d*/ 	.byte	0x69, 0x6e, 0x64, 0x75, 0x63, 0x74, 0x6f, 0x72, 0x5f, 0x63, 0x61, 0x63, 0x68, 0x65, 0x2f, 0x6d
        /*016d*/ 	.byte	0x67, 0x2f, 0x63, 0x6d, 0x67, 0x67, 0x72, 0x72, 0x65, 0x66, 0x79, 0x79, 0x6e, 0x67, 0x74, 0x66
        /*017d*/ 	.byte	0x69, 0x78, 0x65, 0x6e, 0x72, 0x68, 0x36, 0x77, 0x73, 0x71, 0x65, 0x6b, 0x36, 0x65, 0x73, 0x68
        /*018d*/ 	.byte	0x72, 0x6d, 0x6f, 0x35, 0x61, 0x69, 0x6b, 0x32, 0x69, 0x37, 0x67, 0x62, 0x65, 0x6f, 0x6e, 0x79
        /*019d*/ 	.byte	0x67, 0x36, 0x77, 0x6f, 0x69, 0x36, 0x2e, 0x70, 0x79, 0x00
	.type		assertFile_4,@object
	.size		assertFile_4,(assertFile_5 - assertFile_4)
assertFile_4:
        /*01a7*/ 	.byte	0x69, 0x6e, 0x64, 0x75, 0x63, 0x74, 0x6f, 0x72, 0x5f, 0x63, 0x61, 0x63, 0x68, 0x65, 0x2f, 0x6d
        /*01b7*/ 	.byte	0x67, 0x2f, 0x63, 0x6d, 0x67, 0x67, 0x72, 0x72, 0x65, 0x66, 0x79, 0x79, 0x6e, 0x67, 0x74, 0x66
        /*01c7*/ 	.byte	0x69, 0x78, 0x65, 0x6e, 0x72, 0x68, 0x36, 0x77, 0x73, 0x71, 0x65, 0x6b, 0x36, 0x65, 0x73, 0x68
        /*01d7*/ 	.byte	0x72, 0x6d, 0x6f, 0x35, 0x61, 0x69, 0x6b, 0x32, 0x69, 0x37, 0x67, 0x62, 0x65, 0x6f, 0x6e, 0x79
        /*01e7*/ 	.byte	0x67, 0x36, 0x77, 0x6f, 0x69, 0x36, 0x2e, 0x70, 0x79, 0x00
	.type		assertFile_5,@object
	.size		assertFile_5,(assertFile_1 - assertFile_5)
assertFile_5:
        /*01f1*/ 	.byte	0x69, 0x6e, 0x64, 0x75, 0x63, 0x74, 0x6f, 0x72, 0x5f, 0x63, 0x61, 0x63, 0x68, 0x65, 0x2f, 0x6d
        /*0201*/ 	.byte	0x67, 0x2f, 0x63, 0x6d, 0x67, 0x67, 0x72, 0x72, 0x65, 0x66, 0x79, 0x79, 0x6e, 0x67, 0x74, 0x66
        /*0211*/ 	.byte	0x69, 0x78, 0x65, 0x6e, 0x72, 0x68, 0x36, 0x77, 0x73, 0x71, 0x65, 0x6b, 0x36, 0x65, 0x73, 0x68
        /*0221*/ 	.byte	0x72, 0x6d, 0x6f, 0x35, 0x61, 0x69, 0x6b, 0x32, 0x69, 0x37, 0x67, 0x62, 0x65, 0x6f, 0x6e, 0x79
        /*0231*/ 	.byte	0x67, 0x36, 0x77, 0x6f, 0x69, 0x36, 0x2e, 0x70, 0x79, 0x00
	.type		assertFile_1,@object
	.size		assertFile_1,(assertFile_3 - assertFile_1)
assertFile_1:
        /*023b*/ 	.byte	0x69, 0x6e, 0x64, 0x75, 0x63, 0x74, 0x6f, 0x72, 0x5f, 0x63, 0x61, 0x63, 0x68, 0x65, 0x2f, 0x6d
        /*024b*/ 	.byte	0x67, 0x2f, 0x63, 0x6d, 0x67, 0x67, 0x72, 0x72, 0x65, 0x66, 0x79, 0x79, 0x6e, 0x67, 0x74, 0x66
        /*025b*/ 	.byte	0x69, 0x78, 0x65, 0x6e, 0x72, 0x68, 0x36, 0x77, 0x73, 0x71, 0x65, 0x6b, 0x36, 0x65, 0x73, 0x68
        /*026b*/ 	.byte	0x72, 0x6d, 0x6f, 0x35, 0x61, 0x69, 0x6b, 0x32, 0x69, 0x37, 0x67, 0x62, 0x65, 0x6f, 0x6e, 0x79
        /*027b*/ 	.byte	0x67, 0x36, 0x77, 0x6f, 0x69, 0x36, 0x2e, 0x70, 0x79, 0x00
	.type		assertFile_3,@object
	.size		assertFile_3,(.L_7 - assertFile_3)
assertFile_3:
        /*0285*/ 	.byte	0x69, 0x6e, 0x64, 0x75, 0x63, 0x74, 0x6f, 0x72, 0x5f, 0x63, 0x61, 0x63, 0x68, 0x65, 0x2f, 0x6d
        /*0295*/ 	.byte	0x67, 0x2f, 0x63, 0x6d, 0x67, 0x67, 0x72, 0x72, 0x65, 0x66, 0x79, 0x79, 0x6e, 0x67, 0x74, 0x66
        /*02a5*/ 	.byte	0x69, 0x78, 0x65, 0x6e, 0x72, 0x68, 0x36, 0x77, 0x73, 0x71, 0x65, 0x6b, 0x36, 0x65, 0x73, 0x68
        /*02b5*/ 	.byte	0x72, 0x6d, 0x6f, 0x35, 0x61, 0x69, 0x6b, 0x32, 0x69, 0x37, 0x67, 0x62, 0x65, 0x6f, 0x6e, 0x79
        /*02c5*/ 	.byte	0x67, 0x36, 0x77, 0x6f, 0x69, 0x36, 0x2e, 0x70, 0x79, 0x00
.L_7:


//--------------------- .nv.constant0.triton_poi_fused_grid_sampler_2d_3 --------------------------
	.section	.nv.constant0.triton_poi_fused_grid_sampler_2d_3,"a",@progbits
	.sectionflags	@""
	.align	4
.nv.constant0.triton_poi_fused_grid_sampler_2d_3:
	.zero		596


//--------------------- SYMBOLS --------------------------

	.type		__assertfail,@function
